//
// Generated by NVIDIA NVVM Compiler
//
// Compiler Build ID: CL-36424714
// Cuda compilation tools, release 13.0, V13.0.88
// Based on NVVM 20.0.0
//

.version 9.0
.target sm_100
.address_size 64

	// .globl	_Z7mat_addPKfS0_Pf

.visible .entry _Z7mat_addPKfS0_Pf(
	.param .u64 .ptr .align 1 _Z7mat_addPKfS0_Pf_param_0,
	.param .u64 .ptr .align 1 _Z7mat_addPKfS0_Pf_param_1,
	.param .u64 .ptr .align 1 _Z7mat_addPKfS0_Pf_param_2
)
{
	.reg .b32 	%r<2>;
	.reg .b32 	%f<4>;
	.reg .b64 	%rd<11>;

	ld.param.u64 	%rd1, [_Z7mat_addPKfS0_Pf_param_0];
	ld.param.u64 	%rd2, [_Z7mat_addPKfS0_Pf_param_1];
	ld.param.u64 	%rd3, [_Z7mat_addPKfS0_Pf_param_2];
	cvta.to.global.u64 	%rd4, %rd3;
	cvta.to.global.u64 	%rd5, %rd1;
	cvta.to.global.u64 	%rd6, %rd2;
	mov.u32 	%r1, %tid.x;
	mul.wide.u32 	%rd7, %r1, 4;
	add.s64 	%rd8, %rd6, %rd7;
	ld.global.f32 	%f1, [%rd8];
	add.s64 	%rd9, %rd5, %rd7;
	ld.global.f32 	%f2, [%rd9];
	add.f32 	%f3, %f1, %f2;
	add.s64 	%rd10, %rd4, %rd7;
	st.global.f32 	[%rd10], %f3;
	ret;

}
	// .globl	_Z7mat_subPKfS0_Pf
.visible .entry _Z7mat_subPKfS0_Pf(
	.param .u64 .ptr .align 1 _Z7mat_subPKfS0_Pf_param_0,
	.param .u64 .ptr .align 1 _Z7mat_subPKfS0_Pf_param_1,
	.param .u64 .ptr .align 1 _Z7mat_subPKfS0_Pf_param_2
)
{
	.reg .b32 	%r<2>;
	.reg .b32 	%f<4>;
	.reg .b64 	%rd<11>;

	ld.param.u64 	%rd1, [_Z7mat_subPKfS0_Pf_param_0];
	ld.param.u64 	%rd2, [_Z7mat_subPKfS0_Pf_param_1];
	ld.param.u64 	%rd3, [_Z7mat_subPKfS0_Pf_param_2];
	cvta.to.global.u64 	%rd4, %rd3;
	cvta.to.global.u64 	%rd5, %rd2;
	cvta.to.global.u64 	%rd6, %rd1;
	mov.u32 	%r1, %tid.x;
	mul.wide.u32 	%rd7, %r1, 4;
	add.s64 	%rd8, %rd6, %rd7;
	ld.global.f32 	%f1, [%rd8];
	add.s64 	%rd9, %rd5, %rd7;
	ld.global.f32 	%f2, [%rd9];
	sub.f32 	%f3, %f1, %f2;
	add.s64 	%rd10, %rd4, %rd7;
	st.global.f32 	[%rd10], %f3;
	ret;

}
	// .globl	_Z8mat_multPKfS0_Pfi
.visible .entry _Z8mat_multPKfS0_Pfi(
	.param .u64 .ptr .align 1 _Z8mat_multPKfS0_Pfi_param_0,
	.param .u64 .ptr .align 1 _Z8mat_multPKfS0_Pfi_param_1,
	.param .u64 .ptr .align 1 _Z8mat_multPKfS0_Pfi_param_2,
	.param .u32 _Z8mat_multPKfS0_Pfi_param_3
)
{
	.reg .pred 	%p<10>;
	.reg .b32 	%r<67>;
	.reg .b32 	%f<56>;
	.reg .b64 	%rd<51>;

	ld.param.u64 	%rd7, [_Z8mat_multPKfS0_Pfi_param_0];
	ld.param.u64 	%rd8, [_Z8mat_multPKfS0_Pfi_param_1];
	ld.param.u64 	%rd9, [_Z8mat_multPKfS0_Pfi_param_2];
	ld.param.u32 	%r39, [_Z8mat_multPKfS0_Pfi_param_3];
	cvta.to.global.u64 	%rd1, %rd8;
	cvta.to.global.u64 	%rd2, %rd7;
	cvta.to.global.u64 	%rd10, %rd9;
	mov.u32 	%r1, %tid.x;
	rem.s32 	%r2, %r1, %r39;
	mul.wide.u32 	%rd11, %r1, 4;
	add.s64 	%rd3, %rd10, %rd11;
	mov.b32 	%r40, 0;
	st.global.u32 	[%rd3], %r40;
	setp.lt.s32 	%p1, %r39, 1;
	@%p1 bra 	$L__BB2_12;
	sub.s32 	%r3, %r1, %r2;
	and.b32  	%r4, %r39, 7;
	setp.lt.u32 	%p2, %r39, 8;
	mov.b32 	%r65, 0;
	mov.f32 	%f53, 0f00000000;
	@%p2 bra 	$L__BB2_4;
	and.b32  	%r65, %r39, 2147483640;
	neg.s32 	%r63, %r65;
	add.s32 	%r62, %r2, %r39;
	shl.b32 	%r8, %r39, 3;
	shl.b32 	%r42, %r39, 1;
	add.s32 	%r61, %r2, %r42;
	mad.lo.s32 	%r60, %r39, 3, %r2;
	shl.b32 	%r43, %r39, 2;
	add.s32 	%r59, %r2, %r43;
	mad.lo.s32 	%r58, %r39, 5, %r2;
	mad.lo.s32 	%r57, %r39, 6, %r2;
	mad.lo.s32 	%r56, %r39, 7, %r2;
	mul.wide.u32 	%rd12, %r2, 4;
	add.s64 	%rd50, %rd1, %rd12;
	mov.f32 	%f53, 0f00000000;
	mul.wide.u32 	%rd29, %r8, 4;
	mov.u32 	%r55, %r3;
$L__BB2_3:
	.pragma "nounroll";
	mul.wide.s32 	%rd13, %r55, 4;
	add.s64 	%rd14, %rd2, %rd13;
	ld.global.f32 	%f10, [%rd14];
	ld.global.f32 	%f11, [%rd50];
	fma.rn.f32 	%f12, %f10, %f11, %f53;
	st.global.f32 	[%rd3], %f12;
	ld.global.f32 	%f13, [%rd14+4];
	mul.wide.u32 	%rd15, %r62, 4;
	add.s64 	%rd16, %rd1, %rd15;
	ld.global.f32 	%f14, [%rd16];
	fma.rn.f32 	%f15, %f13, %f14, %f12;
	st.global.f32 	[%rd3], %f15;
	ld.global.f32 	%f16, [%rd14+8];
	mul.wide.u32 	%rd17, %r61, 4;
	add.s64 	%rd18, %rd1, %rd17;
	ld.global.f32 	%f17, [%rd18];
	fma.rn.f32 	%f18, %f16, %f17, %f15;
	st.global.f32 	[%rd3], %f18;
	ld.global.f32 	%f19, [%rd14+12];
	mul.wide.u32 	%rd19, %r60, 4;
	add.s64 	%rd20, %rd1, %rd19;
	ld.global.f32 	%f20, [%rd20];
	fma.rn.f32 	%f21, %f19, %f20, %f18;
	st.global.f32 	[%rd3], %f21;
	ld.global.f32 	%f22, [%rd14+16];
	mul.wide.u32 	%rd21, %r59, 4;
	add.s64 	%rd22, %rd1, %rd21;
	ld.global.f32 	%f23, [%rd22];
	fma.rn.f32 	%f24, %f22, %f23, %f21;
	st.global.f32 	[%rd3], %f24;
	ld.global.f32 	%f25, [%rd14+20];
	mul.wide.u32 	%rd23, %r58, 4;
	add.s64 	%rd24, %rd1, %rd23;
	ld.global.f32 	%f26, [%rd24];
	fma.rn.f32 	%f27, %f25, %f26, %f24;
	st.global.f32 	[%rd3], %f27;
	ld.global.f32 	%f28, [%rd14+24];
	mul.wide.u32 	%rd25, %r57, 4;
	add.s64 	%rd26, %rd1, %rd25;
	ld.global.f32 	%f29, [%rd26];
	fma.rn.f32 	%f30, %f28, %f29, %f27;
	st.global.f32 	[%rd3], %f30;
	ld.global.f32 	%f31, [%rd14+28];
	mul.wide.u32 	%rd27, %r56, 4;
	add.s64 	%rd28, %rd1, %rd27;
	ld.global.f32 	%f32, [%rd28];
	fma.rn.f32 	%f53, %f31, %f32, %f30;
	st.global.f32 	[%rd3], %f53;
	add.s32 	%r63, %r63, 8;
	add.s32 	%r62, %r62, %r8;
	add.s32 	%r61, %r61, %r8;
	add.s32 	%r60, %r60, %r8;
	add.s32 	%r59, %r59, %r8;
	add.s32 	%r58, %r58, %r8;
	add.s32 	%r57, %r57, %r8;
	add.s32 	%r56, %r56, %r8;
	add.s64 	%rd50, %rd50, %rd29;
	add.s32 	%r55, %r55, 8;
	setp.ne.s32 	%p3, %r63, 0;
	@%p3 bra 	$L__BB2_3;
$L__BB2_4:
	setp.eq.s32 	%p4, %r4, 0;
	@%p4 bra 	$L__BB2_12;
	and.b32  	%r34, %r39, 3;
	setp.lt.u32 	%p5, %r4, 4;
	@%p5 bra 	$L__BB2_7;
	add.s32 	%r44, %r3, %r65;
	mul.wide.s32 	%rd30, %r44, 4;
	add.s64 	%rd31, %rd2, %rd30;
	ld.global.f32 	%f33, [%rd31];
	mad.lo.s32 	%r45, %r65, %r39, %r2;
	mul.wide.u32 	%rd32, %r45, 4;
	add.s64 	%rd33, %rd1, %rd32;
	ld.global.f32 	%f34, [%rd33];
	fma.rn.f32 	%f35, %f33, %f34, %f53;
	st.global.f32 	[%rd3], %f35;
	ld.global.f32 	%f36, [%rd31+4];
	add.s32 	%r46, %r45, %r39;
	mul.wide.u32 	%rd34, %r46, 4;
	add.s64 	%rd35, %rd1, %rd34;
	ld.global.f32 	%f37, [%rd35];
	fma.rn.f32 	%f38, %f36, %f37, %f35;
	st.global.f32 	[%rd3], %f38;
	ld.global.f32 	%f39, [%rd31+8];
	add.s32 	%r47, %r46, %r39;
	mul.wide.u32 	%rd36, %r47, 4;
	add.s64 	%rd37, %rd1, %rd36;
	ld.global.f32 	%f40, [%rd37];
	fma.rn.f32 	%f41, %f39, %f40, %f38;
	st.global.f32 	[%rd3], %f41;
	ld.global.f32 	%f42, [%rd31+12];
	add.s32 	%r48, %r47, %r39;
	mul.wide.u32 	%rd38, %r48, 4;
	add.s64 	%rd39, %rd1, %rd38;
	ld.global.f32 	%f43, [%rd39];
	fma.rn.f32 	%f53, %f42, %f43, %f41;
	st.global.f32 	[%rd3], %f53;
	add.s32 	%r65, %r65, 4;
$L__BB2_7:
	setp.eq.s32 	%p6, %r34, 0;
	@%p6 bra 	$L__BB2_12;
	setp.eq.s32 	%p7, %r34, 1;
	@%p7 bra 	$L__BB2_10;
	add.s32 	%r49, %r3, %r65;
	mul.wide.s32 	%rd40, %r49, 4;
	add.s64 	%rd41, %rd2, %rd40;
	ld.global.f32 	%f44, [%rd41];
	mad.lo.s32 	%r50, %r65, %r39, %r2;
	mul.wide.u32 	%rd42, %r50, 4;
	add.s64 	%rd43, %rd1, %rd42;
	ld.global.f32 	%f45, [%rd43];
	fma.rn.f32 	%f46, %f44, %f45, %f53;
	st.global.f32 	[%rd3], %f46;
	ld.global.f32 	%f47, [%rd41+4];
	add.s32 	%r51, %r50, %r39;
	mul.wide.u32 	%rd44, %r51, 4;
	add.s64 	%rd45, %rd1, %rd44;
	ld.global.f32 	%f48, [%rd45];
	fma.rn.f32 	%f53, %f47, %f48, %f46;
	st.global.f32 	[%rd3], %f53;
	add.s32 	%r65, %r65, 2;
$L__BB2_10:
	and.b32  	%r52, %r39, 1;
	setp.eq.b32 	%p8, %r52, 1;
	not.pred 	%p9, %p8;
	@%p9 bra 	$L__BB2_12;
	add.s32 	%r53, %r3, %r65;
	mul.wide.s32 	%rd46, %r53, 4;
	add.s64 	%rd47, %rd2, %rd46;
	ld.global.f32 	%f49, [%rd47];
	mad.lo.s32 	%r54, %r65, %r39, %r2;
	mul.wide.u32 	%rd48, %r54, 4;
	add.s64 	%rd49, %rd1, %rd48;
	ld.global.f32 	%f50, [%rd49];
	fma.rn.f32 	%f51, %f49, %f50, %f53;
	st.global.f32 	[%rd3], %f51;
$L__BB2_12:
	ret;

}


// ===== COMPILED SASS (sm_100) =====

	.target	sm_100

	.elftype	@"ET_EXEC"


//--------------------- .note.nv.tkinfo           --------------------------
	.section	.note.nv.tkinfo,"",@"SHT_NOTE"
	.sectionflags	@"SHF_NOTE_NV_TKINFO"
	.tkinfo
        /*0018*/ 	.word	0x00000002
        /*0030*/ 	.string	""
        /*0030*/ 	.string	"ptxas"
        /*0030*/ 	.string	"Cuda compilation tools, release 13.0, V13.0.88"
        /*0030*/ 	.string	"Build cuda_13.0.r13.0/compiler.36424714_0"
        /*0030*/ 	.string	"-arch sm_100 -m 64 "



//--------------------- .note.nv.cuinfo           --------------------------
	.section	.note.nv.cuinfo,"",@"SHT_NOTE"
	.sectionflags	@"SHF_NOTE_NV_CUINFO"
        /*0018*/ 	.short	0x0002
        /*001a*/ 	.short	0x0064
        /*001c*/ 	.short	0x0082
	.zero		2


//--------------------- .nv.info                  --------------------------
	.section	.nv.info,"",@"SHT_CUDA_INFO"
	.align	4


	//----- nvinfo : EIATTR_REGCOUNT
	.align		4
        /*0000*/ 	.byte	0x04, 0x2f
        /*0002*/ 	.short	(.L_1 - .L_0)
	.align		4
.L_0:
        /*0004*/ 	.word	index@(_Z7mat_addPKfS0_Pf)
        /*0008*/ 	.word	0x0000000c


	//----- nvinfo : EIATTR_FRAME_SIZE
	.align		4
.L_1:
        /*000c*/ 	.byte	0x04, 0x11
        /*000e*/ 	.short	(.L_3 - .L_2)
	.align		4
.L_2:
        /*0010*/ 	.word	index@(_Z7mat_addPKfS0_Pf)
        /*0014*/ 	.word	0x00000000


	//----- nvinfo : EIATTR_REGCOUNT
	.align		4
.L_3:
        /*0018*/ 	.byte	0x04, 0x2f
        /*001a*/ 	.short	(.L_5 - .L_4)
	.align		4
.L_4:
        /*001c*/ 	.word	index@(_Z7mat_subPKfS0_Pf)
        /*0020*/ 	.word	0x0000000c


	//----- nvinfo : EIATTR_FRAME_SIZE
	.align		4
.L_5:
        /*0024*/ 	.byte	0x04, 0x11
        /*0026*/ 	.short	(.L_7 - .L_6)
	.align		4
.L_6:
        /*0028*/ 	.word	index@(_Z7mat_subPKfS0_Pf)
        /*002c*/ 	.word	0x00000000


	//----- nvinfo : EIATTR_REGCOUNT
	.align		4
.L_7:
        /*0030*/ 	.byte	0x04, 0x2f
        /*0032*/ 	.short	(.L_9 - .L_8)
	.align		4
.L_8:
        /*0034*/ 	.word	index@(_Z8mat_multPKfS0_Pfi)
        /*0038*/ 	.word	0x00000020


	//----- nvinfo : EIATTR_FRAME_SIZE
	.align		4
.L_9:
        /*003c*/ 	.byte	0x04, 0x11
        /*003e*/ 	.short	(.L_11 - .L_10)
	.align		4
.L_10:
        /*0040*/ 	.word	index@(_Z8mat_multPKfS0_Pfi)
        /*0044*/ 	.word	0x00000000


	//----- nvinfo : EIATTR_MIN_STACK_SIZE
	.align		4
.L_11:
        /*0048*/ 	.byte	0x04, 0x12
        /*004a*/ 	.short	(.L_13 - .L_12)
	.align		4
.L_12:
        /*004c*/ 	.word	index@(_Z8mat_multPKfS0_Pfi)
        /*0050*/ 	.word	0x00000000


	//----- nvinfo : EIATTR_MIN_STACK_SIZE
	.align		4
.L_13:
        /*0054*/ 	.byte	0x04, 0x12
        /*0056*/ 	.short	(.L_15 - .L_14)
	.align		4
.L_14:
        /*0058*/ 	.word	index@(_Z7mat_subPKfS0_Pf)
        /*005c*/ 	.word	0x00000000


	//----- nvinfo : EIATTR_MIN_STACK_SIZE
	.align		4
.L_15:
        /*0060*/ 	.byte	0x04, 0x12
        /*0062*/ 	.short	(.L_17 - .L_16)
	.align		4
.L_16:
        /*0064*/ 	.word	index@(_Z7mat_addPKfS0_Pf)
        /*0068*/ 	.word	0x00000000
.L_17:


//--------------------- .nv.compat                --------------------------
	.section	.nv.compat,"",@"SHT_CUDA_COMPAT_INFO"
	.align	4
        /*0000*/ 	.byte	0x02, 0x09, 0x00, 0x00, 0x02, 0x02, 0x01, 0x00, 0x02, 0x05, 0x05, 0x00, 0x03, 0x07, 0x01, 0x01
        /*0010*/ 	.byte	0x02, 0x03, 0x00, 0x00, 0x02, 0x06, 0x01, 0x00, 0x04, 0x0b, 0x08, 0x00, 0x09, 0x00, 0x00, 0x00
        /*0020*/ 	.byte	0x00, 0x00, 0x00, 0x00


//--------------------- .nv.info._Z8mat_multPKfS0_Pfi --------------------------
	.section	.nv.info._Z8mat_multPKfS0_Pfi,"",@"SHT_CUDA_INFO"
	.sectionflags	@""
	.align	4


	//----- nvinfo : EIATTR_CUDA_API_VERSION
	.align		4
        /*0000*/ 	.byte	0x04, 0x37
        /*0002*/ 	.short	(.L_19 - .L_18)
.L_18:
        /*0004*/ 	.word	0x00000082


	//----- nvinfo : EIATTR_KPARAM_INFO
	.align		4
.L_19:
        /*0008*/ 	.byte	0x04, 0x17
        /*000a*/ 	.short	(.L_21 - .L_20)
.L_20:
        /*000c*/ 	.word	0x00000000
        /*0010*/ 	.short	0x0003
        /*0012*/ 	.short	0x0018
        /*0014*/ 	.byte	0x00, 0xf0, 0x11, 0x00


	//----- nvinfo : EIATTR_KPARAM_INFO
	.align		4
.L_21:
        /*0018*/ 	.byte	0x04, 0x17
        /*001a*/ 	.short	(.L_23 - .L_22)
.L_22:
        /*001c*/ 	.word	0x00000000
        /*0020*/ 	.short	0x0002
        /*0022*/ 	.short	0x0010
        /*0024*/ 	.byte	0x00, 0xf5, 0x21, 0x00


	//----- nvinfo : EIATTR_KPARAM_INFO
	.align		4
.L_23:
        /*0028*/ 	.byte	0x04, 0x17
        /*002a*/ 	.short	(.L_25 - .L_24)
.L_24:
        /*002c*/ 	.word	0x00000000
        /*0030*/ 	.short	0x0001
        /*0032*/ 	.short	0x0008
        /*0034*/ 	.byte	0x00, 0xf5, 0x21, 0x00


	//----- nvinfo : EIATTR_KPARAM_INFO
	.align		4
.L_25:
        /*0038*/ 	.byte	0x04, 0x17
        /*003a*/ 	.short	(.L_27 - .L_26)
.L_26:
        /*003c*/ 	.word	0x00000000
        /*0040*/ 	.short	0x0000
        /*0042*/ 	.short	0x0000
        /*0044*/ 	.byte	0x00, 0xf5, 0x21, 0x00


	//----- nvinfo : EIATTR_SPARSE_MMA_MASK
	.align		4
.L_27:
        /*0048*/ 	.byte	0x03, 0x50
        /*004a*/ 	.short	0x0000


	//----- nvinfo : EIATTR_MAXREG_COUNT
	.align		4
        /*004c*/ 	.byte	0x03, 0x1b
        /*004e*/ 	.short	0x00ff


	//----- nvinfo : EIATTR_MERCURY_ISA_VERSION
	.align		4
        /*0050*/ 	.byte	0x03, 0x5f
        /*0052*/ 	.short	0x0101


	//----- nvinfo : EIATTR_VRC_CTA_INIT_COUNT
	.align		4
        /*0054*/ 	.byte	0x02, 0x4a
	.zero		1
	.zero		1


	//----- nvinfo : EIATTR_EXIT_INSTR_OFFSETS
	.align		4
        /*0058*/ 	.byte	0x04, 0x1c
        /*005a*/ 	.short	(.L_29 - .L_28)


	//   ....[0]....
.L_28:
        /*005c*/ 	.word	0x000001c0


	//   ....[1]....
        /*0060*/ 	.word	0x00000690


	//   ....[2]....
        /*0064*/ 	.word	0x000008b0


	//   ....[3]....
        /*0068*/ 	.word	0x00000a10


	//   ....[4]....
        /*006c*/ 	.word	0x00000ac0


	//----- nvinfo : EIATTR_CBANK_PARAM_SIZE
	.align		4
.L_29:
        /*0070*/ 	.byte	0x03, 0x19
        /*0072*/ 	.short	0x001c


	//----- nvinfo : EIATTR_PARAM_CBANK
	.align		4
        /*0074*/ 	.byte	0x04, 0x0a
        /*0076*/ 	.short	(.L_31 - .L_30)
	.align		4
.L_30:
        /*0078*/ 	.word	index@(.nv.constant0._Z8mat_multPKfS0_Pfi)
        /*007c*/ 	.short	0x0380
        /*007e*/ 	.short	0x001c


	//----- nvinfo : EIATTR_SW_WAR
	.align		4
.L_31:
        /*0080*/ 	.byte	0x04, 0x36
        /*0082*/ 	.short	(.L_33 - .L_32)
.L_32:
        /*0084*/ 	.word	0x00000008
.L_33:


//--------------------- .nv.info._Z7mat_subPKfS0_Pf --------------------------
	.section	.nv.info._Z7mat_subPKfS0_Pf,"",@"SHT_CUDA_INFO"
	.sectionflags	@""
	.align	4


	//----- nvinfo : EIATTR_CUDA_API_VERSION
	.align		4
        /*0000*/ 	.byte	0x04, 0x37
        /*0002*/ 	.short	(.L_35 - .L_34)
.L_34:
        /*0004*/ 	.word	0x00000082


	//----- nvinfo : EIATTR_KPARAM_INFO
	.align		4
.L_35:
        /*0008*/ 	.byte	0x04, 0x17
        /*000a*/ 	.short	(.L_37 - .L_36)
.L_36:
        /*000c*/ 	.word	0x00000000
        /*0010*/ 	.short	0x0002
        /*0012*/ 	.short	0x0010
        /*0014*/ 	.byte	0x00, 0xf5, 0x21, 0x00


	//----- nvinfo : EIATTR_KPARAM_INFO
	.align		4
.L_37:
        /*0018*/ 	.byte	0x04, 0x17
        /*001a*/ 	.short	(.L_39 - .L_38)
.L_38:
        /*001c*/ 	.word	0x00000000
        /*0020*/ 	.short	0x0001
        /*0022*/ 	.short	0x0008
        /*0024*/ 	.byte	0x00, 0xf5, 0x21, 0x00


	//----- nvinfo : EIATTR_KPARAM_INFO
	.align		4
.L_39:
        /*0028*/ 	.byte	0x04, 0x17
        /*002a*/ 	.short	(.L_41 - .L_40)
.L_40:
        /*002c*/ 	.word	0x00000000
        /*0030*/ 	.short	0x0000
        /*0032*/ 	.short	0x0000
        /*0034*/ 	.byte	0x00, 0xf5, 0x21, 0x00


	//----- nvinfo : EIATTR_SPARSE_MMA_MASK
	.align		4
.L_41:
        /*0038*/ 	.byte	0x03, 0x50
        /*003a*/ 	.short	0x0000


	//----- nvinfo : EIATTR_MAXREG_COUNT
	.align		4
        /*003c*/ 	.byte	0x03, 0x1b
        /*003e*/ 	.short	0x00ff


	//----- nvinfo : EIATTR_MERCURY_ISA_VERSION
	.align		4
        /*0040*/ 	.byte	0x03, 0x5f
        /*0042*/ 	.short	0x0101


	//----- nvinfo : EIATTR_VRC_CTA_INIT_COUNT
	.align		4
        /*0044*/ 	.byte	0x02, 0x4a
	.zero		1
	.zero		1


	//----- nvinfo : EIATTR_EXIT_INSTR_OFFSETS
	.align		4
        /*0048*/ 	.byte	0x04, 0x1c
        /*004a*/ 	.short	(.L_43 - .L_42)


	//   ....[0]....
.L_42:
        /*004c*/ 	.word	0x000000d0


	//----- nvinfo : EIATTR_CBANK_PARAM_SIZE
	.align		4
.L_43:
        /*0050*/ 	.byte	0x03, 0x19
        /*0052*/ 	.short	0x0018


	//----- nvinfo : EIATTR_PARAM_CBANK
	.align		4
        /*0054*/ 	.byte	0x04, 0x0a
        /*0056*/ 	.short	(.L_45 - .L_44)
	.align		4
.L_44:
        /*0058*/ 	.word	index@(.nv.constant0._Z7mat_subPKfS0_Pf)
        /*005c*/ 	.short	0x0380
        /*005e*/ 	.short	0x0018


	//----- nvinfo : EIATTR_SW_WAR
	.align		4
.L_45:
        /*0060*/ 	.byte	0x04, 0x36
        /*0062*/ 	.short	(.L_47 - .L_46)
.L_46:
        /*0064*/ 	.word	0x00000008
.L_47:


//--------------------- .nv.info._Z7mat_addPKfS0_Pf --------------------------
	.section	.nv.info._Z7mat_addPKfS0_Pf,"",@"SHT_CUDA_INFO"
	.sectionflags	@""
	.align	4


	//----- nvinfo : EIATTR_CUDA_API_VERSION
	.align		4
        /*0000*/ 	.byte	0x04, 0x37
        /*0002*/ 	.short	(.L_49 - .L_48)
.L_48:
        /*0004*/ 	.word	0x00000082


	//----- nvinfo : EIATTR_KPARAM_INFO
	.align		4
.L_49:
        /*0008*/ 	.byte	0x04, 0x17
        /*000a*/ 	.short	(.L_51 - .L_50)
.L_50:
        /*000c*/ 	.word	0x00000000
        /*0010*/ 	.short	0x0002
        /*0012*/ 	.short	0x0010
        /*0014*/ 	.byte	0x00, 0xf5, 0x21, 0x00


	//----- nvinfo : EIATTR_KPARAM_INFO
	.align		4
.L_51:
        /*0018*/ 	.byte	0x04, 0x17
        /*001a*/ 	.short	(.L_53 - .L_52)
.L_52:
        /*001c*/ 	.word	0x00000000
        /*0020*/ 	.short	0x0001
        /*0022*/ 	.short	0x0008
        /*0024*/ 	.byte	0x00, 0xf5, 0x21, 0x00


	//----- nvinfo : EIATTR_KPARAM_INFO
	.align		4
.L_53:
        /*0028*/ 	.byte	0x04, 0x17
        /*002a*/ 	.short	(.L_55 - .L_54)
.L_54:
        /*002c*/ 	.word	0x00000000
        /*0030*/ 	.short	0x0000
        /*0032*/ 	.short	0x0000
        /*0034*/ 	.byte	0x00, 0xf5, 0x21, 0x00


	//----- nvinfo : EIATTR_SPARSE_MMA_MASK
	.align		4
.L_55:
        /*0038*/ 	.byte	0x03, 0x50
        /*003a*/ 	.short	0x0000


	//----- nvinfo : EIATTR_MAXREG_COUNT
	.align		4
        /*003c*/ 	.byte	0x03, 0x1b
        /*003e*/ 	.short	0x00ff


	//----- nvinfo : EIATTR_MERCURY_ISA_VERSION
	.align		4
        /*0040*/ 	.byte	0x03, 0x5f
        /*0042*/ 	.short	0x0101


	//----- nvinfo : EIATTR_VRC_CTA_INIT_COUNT
	.align		4
        /*0044*/ 	.byte	0x02, 0x4a
	.zero		1
	.zero		1


	//----- nvinfo : EIATTR_EXIT_INSTR_OFFSETS
	.align		4
        /*0048*/ 	.byte	0x04, 0x1c
        /*004a*/ 	.short	(.L_57 - .L_56)


	//   ....[0]....
.L_56:
        /*004c*/ 	.word	0x000000d0


	//----- nvinfo : EIATTR_CBANK_PARAM_SIZE
	.align		4
.L_57:
        /*0050*/ 	.byte	0x03, 0x19
        /*0052*/ 	.short	0x0018


	//----- nvinfo : EIATTR_PARAM_CBANK
	.align		4
        /*0054*/ 	.byte	0x04, 0x0a
        /*0056*/ 	.short	(.L_59 - .L_58)
	.align		4
.L_58:
        /*0058*/ 	.word	index@(.nv.constant0._Z7mat_addPKfS0_Pf)
        /*005c*/ 	.short	0x0380
        /*005e*/ 	.short	0x0018


	//----- nvinfo : EIATTR_SW_WAR
	.align		4
.L_59:
        /*0060*/ 	.byte	0x04, 0x36
        /*0062*/ 	.short	(.L_61 - .L_60)
.L_60:
        /*0064*/ 	.word	0x00000008
.L_61:


//--------------------- .nv.callgraph             --------------------------
	.section	.nv.callgraph,"",@"SHT_CUDA_CALLGRAPH"
	.align	4
	.sectionentsize	8
	.align		4
        /*0000*/ 	.word	0x00000000
	.align		4
        /*0004*/ 	.word	0xffffffff
	.align		4
        /*0008*/ 	.word	0x00000000
	.align		4
        /*000c*/ 	.word	0xfffffffe
	.align		4
        /*0010*/ 	.word	0x00000000
	.align		4
        /*0014*/ 	.word	0xfffffffd
	.align		4
        /*0018*/ 	.word	0x00000000
	.align		4
        /*001c*/ 	.word	0xfffffffc


//--------------------- .text._Z8mat_multPKfS0_Pfi --------------------------
	.section	.text._Z8mat_multPKfS0_Pfi,"ax",@progbits
	.align	128
        .global         _Z8mat_multPKfS0_Pfi
        .type           _Z8mat_multPKfS0_Pfi,@function
        .size           _Z8mat_multPKfS0_Pfi,(.L_x_7 - _Z8mat_multPKfS0_Pfi)
        .other          _Z8mat_multPKfS0_Pfi,@"STO_CUDA_ENTRY STV_DEFAULT"
_Z8mat_multPKfS0_Pfi:
.text._Z8mat_multPKfS0_Pfi:
[----:B------:R-:W-:Y:S08]  /*0000*/  LDC R1, c[0x0][0x37c] ;  /* 0x0000df00ff017b82 */ /* 0x000ff00000000800 */
[----:B------:R-:W0:Y:S01]  /*0010*/  LDC R0, c[0x0][0x398] ;  /* 0x0000e600ff007b82 */ /* 0x000e220000000800 */
[----:B------:R-:W1:Y:S01]  /*0020*/  S2R R7, SR_TID.X ;  /* 0x0000000000077919 */ /* 0x000e620000002100 */
[----:B------:R-:W2:Y:S06]  /*0030*/  LDCU.64 UR4, c[0x0][0x358] ;  /* 0x00006b00ff0477ac */ /* 0x000eac0008000a00 */
[----:B------:R-:W3:Y:S01]  /*0040*/  LDC.64 R10, c[0x0][0x390] ;  /* 0x0000e400ff0a7b82 */ /* 0x000ee20000000a00 */
[----:B0-----:R-:W-:-:S02]  /*0050*/  IABS R6, R0 ;  /* 0x0000000000067213 */ /* 0x001fc40000000000 */
[----:B------:R-:W-:Y:S02]  /*0060*/  ISETP.GE.AND P2, PT, R0, 0x1, PT ;  /* 0x000000010000780c */ /* 0x000fe40003f46270 */
[----:B------:R-:W0:Y:S01]  /*0070*/  I2F.RP R4, R6 ;  /* 0x0000000600047306 */ /* 0x000e220000209400 */
[----:B-1----:R-:W-:Y:S01]  /*0080*/  IABS R8, R7 ;  /* 0x0000000700087213 */ /* 0x002fe20000000000 */
[C---:B---3--:R-:W-:Y:S01]  /*0090*/  IMAD.WIDE.U32 R10, R7.reuse, 0x4, R10 ;  /* 0x00000004070a7825 */ /* 0x048fe200078e000a */
[----:B------:R-:W-:-:S04]  /*00a0*/  ISETP.GE.AND P1, PT, R7, RZ, PT ;  /* 0x000000ff0700720c */ /* 0x000fc80003f26270 */
[----:B--2---:R1:W-:Y:S01]  /*00b0*/  STG.E desc[UR4][R10.64], RZ ;  /* 0x000000ff0a007986 */ /* 0x0043e2000c101904 */
[----:B0-----:R-:W0:Y:S02]  /*00c0*/  MUFU.RCP R4, R4 ;  /* 0x0000000400047308 */ /* 0x001e240000001000 */
[----:B0-----:R-:W-:-:S06]  /*00d0*/  IADD3 R2, PT, PT, R4, 0xffffffe, RZ ;  /* 0x0ffffffe04027810 */ /* 0x001fcc0007ffe0ff */
[----:B------:R0:W2:Y:S02]  /*00e0*/  F2I.FTZ.U32.TRUNC.NTZ R3, R2 ;  /* 0x0000000200037305 */ /* 0x0000a4000021f000 */
[----:B0-----:R-:W-:Y:S01]  /*00f0*/  HFMA2 R2, -RZ, RZ, 0, 0 ;  /* 0x00000000ff027431 */ /* 0x001fe200000001ff */
[----:B--2---:R-:W-:-:S05]  /*0100*/  IADD3 R5, PT, PT, RZ, -R3, RZ ;  /* 0x80000003ff057210 */ /* 0x004fca0007ffe0ff */
[----:B------:R-:W-:-:S04]  /*0110*/  IMAD R5, R5, R6, RZ ;  /* 0x0000000605057224 */ /* 0x000fc800078e02ff */
[----:B------:R-:W-:Y:S01]  /*0120*/  IMAD.HI.U32 R3, R3, R5, R2 ;  /* 0x0000000503037227 */ /* 0x000fe200078e0002 */
[----:B------:R-:W-:-:S05]  /*0130*/  MOV R5, R8 ;  /* 0x0000000800057202 */ /* 0x000fca0000000f00 */
[----:B------:R-:W-:-:S05]  /*0140*/  IMAD.HI.U32 R3, R3, R5, RZ ;  /* 0x0000000503037227 */ /* 0x000fca00078e00ff */
[----:B------:R-:W-:-:S05]  /*0150*/  IADD3 R3, PT, PT, -R3, RZ, RZ ;  /* 0x000000ff03037210 */ /* 0x000fca0007ffe1ff */
[----:B------:R-:W-:-:S05]  /*0160*/  IMAD R3, R6, R3, R5 ;  /* 0x0000000306037224 */ /* 0x000fca00078e0205 */
[----:B------:R-:W-:-:S13]  /*0170*/  ISETP.GT.U32.AND P0, PT, R6, R3, PT ;  /* 0x000000030600720c */ /* 0x000fda0003f04070 */
[----:B------:R-:W-:-:S04]  /*0180*/  @!P0 IADD3 R3, PT, PT, R3, -R6, RZ ;  /* 0x8000000603038210 */ /* 0x000fc80007ffe0ff */
[----:B------:R-:W-:-:S13]  /*0190*/  ISETP.GT.U32.AND P0, PT, R6, R3, PT ;  /* 0x000000030600720c */ /* 0x000fda0003f04070 */
[----:B------:R-:W-:Y:S02]  /*01a0*/  @!P0 IADD3 R3, PT, PT, R3, -R6, RZ ;  /* 0x8000000603038210 */ /* 0x000fe40007ffe0ff */
[----:B------:R-:W-:Y:S01]  /*01b0*/  ISETP.NE.AND P0, PT, R0, RZ, PT ;  /* 0x000000ff0000720c */ /* 0x000fe20003f05270 */
[----:B-1----:R-:W-:-:S12]  /*01c0*/  @!P2 EXIT ;  /* 0x000000000000a94d */ /* 0x002fd80003800000 */
[C---:B------:R-:W-:Y:S01]  /*01d0*/  ISETP.GE.U32.AND P2, PT, R0.reuse, 0x8, PT ;  /* 0x000000080000780c */ /* 0x040fe20003f46070 */
[----:B------:R-:W-:Y:S01]  /*01e0*/  IMAD.MOV.U32 R4, RZ, RZ, RZ ;  /* 0x000000ffff047224 */ /* 0x000fe200078e00ff */
[----:B------:R-:W-:Y:S02]  /*01f0*/  @!P1 IADD3 R3, PT, PT, -R3, RZ, RZ ;  /* 0x000000ff03039210 */ /* 0x000fe40007ffe1ff */
[----:B------:R-:W-:Y:S02]  /*0200*/  LOP3.LUT R2, R0, 0x7, RZ, 0xc0, !PT ;  /* 0x0000000700027812 */ /* 0x000fe400078ec0ff */
[----:B------:R-:W-:Y:S02]  /*0210*/  @!P0 LOP3.LUT R3, RZ, R0, RZ, 0x33, !PT ;  /* 0x00000000ff038212 */ /* 0x000fe400078e33ff */
[----:B------:R-:W-:Y:S02]  /*0220*/  ISETP.NE.AND P1, PT, R2, RZ, PT ;  /* 0x000000ff0200720c */ /* 0x000fe40003f25270 */
[----:B------:R-:W-:-:S02]  /*0230*/  MOV R19, RZ ;  /* 0x000000ff00137202 */ /* 0x000fc40000000f00 */
[----:B------:R-:W-:Y:S01]  /*0240*/  IADD3 R7, PT, PT, -R3, R7, RZ ;  /* 0x0000000703077210 */ /* 0x000fe20007ffe1ff */
[----:B------:R-:W-:Y:S08]  /*0250*/  @!P2 BRA `(.L_x_0) ;  /* 0x00000004000ca947 */ /* 0x000ff00003800000 */
[----:B------:R-:W0:Y:S01]  /*0260*/  LDC.64 R12, c[0x0][0x388] ;  /* 0x0000e200ff0c7b82 */ /* 0x000e220000000a00 */
[C---:B------:R-:W-:Y:S01]  /*0270*/  LOP3.LUT R4, R0.reuse, 0x7ffffff8, RZ, 0xc0, !PT ;  /* 0x7ffffff800047812 */ /* 0x040fe200078ec0ff */
[C-C-:B------:R-:W-:Y:S01]  /*0280*/  IMAD R8, R0.reuse, 0x3, R3.reuse ;  /* 0x0000000300087824 */ /* 0x140fe200078e0203 */
[----:B------:R-:W-:Y:S01]  /*0290*/  IADD3 R29, PT, PT, R3, R0, RZ ;  /* 0x00000000031d7210 */ /* 0x000fe20007ffe0ff */
[C-C-:B------:R-:W-:Y:S01]  /*02a0*/  IMAD R25, R0.reuse, 0x5, R3.reuse ;  /* 0x0000000500197824 */ /* 0x140fe200078e0203 */
[C---:B------:R-:W-:Y:S01]  /*02b0*/  SHF.L.U32 R9, R0.reuse, 0x3, RZ ;  /* 0x0000000300097819 */ /* 0x040fe200000006ff */
[C-C-:B------:R-:W-:Y:S01]  /*02c0*/  IMAD R26, R0.reuse, 0x6, R3.reuse ;  /* 0x00000006001a7824 */ /* 0x140fe200078e0203 */
[CC--:B------:R-:W-:Y:S01]  /*02d0*/  LEA R6, R0.reuse, R3.reuse, 0x1 ;  /* 0x0000000300067211 */ /* 0x0c0fe200078e08ff */
[C---:B------:R-:W-:Y:S01]  /*02e0*/  IMAD R27, R0.reuse, 0x7, R3 ;  /* 0x00000007001b7824 */ /* 0x040fe200078e0203 */
[----:B------:R-:W-:Y:S01]  /*02f0*/  LEA R24, R0, R3, 0x2 ;  /* 0x0000000300187211 */ /* 0x000fe200078e10ff */
[----:B------:R-:W-:Y:S01]  /*0300*/  IMAD.MOV.U32 R19, RZ, RZ, RZ ;  /* 0x000000ffff137224 */ /* 0x000fe200078e00ff */
[----:B------:R-:W-:-:S02]  /*0310*/  MOV R28, R7 ;  /* 0x00000007001c7202 */ /* 0x000fc40000000f00 */
[----:B------:R-:W-:Y:S01]  /*0320*/  IADD3 R5, PT, PT, -R4, RZ, RZ ;  /* 0x000000ff04057210 */ /* 0x000fe20007ffe1ff */
[----:B0-----:R-:W-:-:S07]  /*0330*/  IMAD.WIDE.U32 R14, R3, 0x4, R12 ;  /* 0x00000004030e7825 */ /* 0x001fce00078e000c */
.L_x_1:
[----:B0-----:R-:W0:Y:S01]  /*0340*/  LDC.64 R16, c[0x0][0x380] ;  /* 0x0000e000ff107b82 */ /* 0x001e220000000a00 */
[----:B------:R-:W2:Y:S01]  /*0350*/  LDG.E R20, desc[UR4][R14.64] ;  /* 0x000000040e147981 */ /* 0x000ea2000c1e1900 */
[----:B0-----:R-:W-:-:S05]  /*0360*/  IMAD.WIDE R16, R28, 0x4, R16 ;  /* 0x000000041c107825 */ /* 0x001fca00078e0210 */
[----:B------:R-:W2:Y:S01]  /*0370*/  LDG.E R18, desc[UR4][R16.64] ;  /* 0x0000000410127981 */ /* 0x000ea2000c1e1900 */
[----:B------:R-:W-:-:S04]  /*0380*/  IMAD.WIDE.U32 R22, R29, 0x4, R12 ;  /* 0x000000041d167825 */ /* 0x000fc800078e000c */
[----:B--2---:R-:W-:-:S05]  /*0390*/  FFMA R19, R18, R20, R19 ;  /* 0x0000001412137223 */ /* 0x004fca0000000013 */
[----:B------:R0:W-:Y:S04]  /*03a0*/  STG.E desc[UR4][R10.64], R19 ;  /* 0x000000130a007986 */ /* 0x0001e8000c101904 */
[----:B------:R-:W2:Y:S04]  /*03b0*/  LDG.E R22, desc[UR4][R22.64] ;  /* 0x0000000416167981 */ /* 0x000ea8000c1e1900 */
[----:B------:R-:W2:Y:S02]  /*03c0*/  LDG.E R18, desc[UR4][R16.64+0x4] ;  /* 0x0000040410127981 */ /* 0x000ea4000c1e1900 */
[----:B--2---:R-:W-:Y:S01]  /*03d0*/  FFMA R21, R18, R22, R19 ;  /* 0x0000001612157223 */ /* 0x004fe20000000013 */
[----:B0-----:R-:W-:-:S04]  /*03e0*/  IMAD.WIDE.U32 R18, R6, 0x4, R12 ;  /* 0x0000000406127825 */ /* 0x001fc800078e000c */
        /* <DEDUP_REMOVED lines=22> */
[----:B------:R-:W2:Y:S01]  /*0550*/  LDG.E R23, desc[UR4][R16.64+0x18] ;  /* 0x0000180410177981 */ /* 0x000ea2000c1e1900 */
[----:B------:R-:W-:Y:S01]  /*0560*/  IADD3 R5, PT, PT, R5, 0x8, RZ ;  /* 0x0000000805057810 */ /* 0x000fe20007ffe0ff */
[----:B--2---:R-:W-:Y:S01]  /*0570*/  FFMA R20, R23, R20, R18 ;  /* 0x0000001417147223 */ /* 0x004fe20000000012 */
[----:B------:R-:W-:-:S04]  /*0580*/  IMAD.WIDE.U32 R22, R27, 0x4, R12 ;  /* 0x000000041b167825 */ /* 0x000fc800078e000c */
[----:B------:R0:W-:Y:S04]  /*0590*/  STG.E desc[UR4][R10.64], R20 ;  /* 0x000000140a007986 */ /* 0x0001e8000c101904 */
[----:B------:R-:W2:Y:S04]  /*05a0*/  LDG.E R19, desc[UR4][R16.64+0x1c] ;  /* 0x00001c0410137981 */ /* 0x000ea8000c1e1900 */
[----:B------:R-:W2:Y:S01]  /*05b0*/  LDG.E R22, desc[UR4][R22.64] ;  /* 0x0000000416167981 */ /* 0x000ea2000c1e1900 */
[----:B------:R-:W-:Y:S01]  /*05c0*/  ISETP.NE.AND P0, PT, R5, RZ, PT ;  /* 0x000000ff0500720c */ /* 0x000fe20003f05270 */
[C---:B------:R-:W-:Y:S01]  /*05d0*/  IMAD.IADD R24, R9.reuse, 0x1, R24 ;  /* 0x0000000109187824 */ /* 0x040fe200078e0218 */
[C---:B------:R-:W-:Y:S01]  /*05e0*/  IADD3 R29, PT, PT, R9.reuse, R29, RZ ;  /* 0x0000001d091d7210 */ /* 0x040fe20007ffe0ff */
[C---:B------:R-:W-:Y:S01]  /*05f0*/  IMAD.WIDE.U32 R14, R9.reuse, 0x4, R14 ;  /* 0x00000004090e7825 */ /* 0x040fe200078e000e */
[----:B------:R-:W-:-:S02]  /*0600*/  IADD3 R6, PT, PT, R9, R6, RZ ;  /* 0x0000000609067210 */ /* 0x000fc40007ffe0ff */
[C---:B------:R-:W-:Y:S02]  /*0610*/  IADD3 R8, PT, PT, R9.reuse, R8, RZ ;  /* 0x0000000809087210 */ /* 0x040fe40007ffe0ff */
[C---:B------:R-:W-:Y:S02]  /*0620*/  IADD3 R25, PT, PT, R9.reuse, R25, RZ ;  /* 0x0000001909197210 */ /* 0x040fe40007ffe0ff */
[C---:B------:R-:W-:Y:S02]  /*0630*/  IADD3 R26, PT, PT, R9.reuse, R26, RZ ;  /* 0x0000001a091a7210 */ /* 0x040fe40007ffe0ff */
[----:B------:R-:W-:Y:S02]  /*0640*/  IADD3 R27, PT, PT, R9, R27, RZ ;  /* 0x0000001b091b7210 */ /* 0x000fe40007ffe0ff */
[----:B------:R-:W-:Y:S01]  /*0650*/  IADD3 R28, PT, PT, R28, 0x8, RZ ;  /* 0x000000081c1c7810 */ /* 0x000fe20007ffe0ff */
[----:B--2---:R-:W-:-:S05]  /*0660*/  FFMA R19, R19, R22, R20 ;  /* 0x0000001613137223 */ /* 0x004fca0000000014 */
[----:B------:R0:W-:Y:S01]  /*0670*/  STG.E desc[UR4][R10.64], R19 ;  /* 0x000000130a007986 */ /* 0x0001e2000c101904 */
[----:B------:R-:W-:Y:S05]  /*0680*/  @P0 BRA `(.L_x_1) ;  /* 0xfffffffc002c0947 */ /* 0x000fea000383ffff */
.L_x_0:
[----:B------:R-:W-:Y:S05]  /*0690*/  @!P1 EXIT ;  /* 0x000000000000994d */ /* 0x000fea0003800000 */
[----:B------:R-:W-:Y:S02]  /*06a0*/  ISETP.GE.U32.AND P0, PT, R2, 0x4, PT ;  /* 0x000000040200780c */ /* 0x000fe40003f06070 */
[----:B------:R-:W-:-:S04]  /*06b0*/  LOP3.LUT R6, R0, 0x3, RZ, 0xc0, !PT ;  /* 0x0000000300067812 */ /* 0x000fc800078ec0ff */
[----:B------:R-:W-:-:S07]  /*06c0*/  ISETP.NE.AND P1, PT, R6, RZ, PT ;  /* 0x000000ff0600720c */ /* 0x000fce0003f25270 */
[----:B------:R-:W-:Y:S06]  /*06d0*/  @!P0 BRA `(.L_x_2) ;  /* 0x0000000000748947 */ /* 0x000fec0003800000 */
[----:B------:R-:W1:Y:S01]  /*06e0*/  LDC.64 R8, c[0x0][0x388] ;  /* 0x0000e200ff087b82 */ /* 0x000e620000000a00 */
[----:B------:R-:W-:Y:S01]  /*06f0*/  IADD3 R5, PT, PT, R7, R4, RZ ;  /* 0x0000000407057210 */ /* 0x000fe20007ffe0ff */
[----:B------:R-:W-:-:S06]  /*0700*/  IMAD R17, R4, R0, R3 ;  /* 0x0000000004117224 */ /* 0x000fcc00078e0203 */
[----:B------:R-:W2:Y:S01]  /*0710*/  LDC.64 R12, c[0x0][0x380] ;  /* 0x0000e000ff0c7b82 */ /* 0x000ea20000000a00 */
[----:B-1----:R-:W-:-:S06]  /*0720*/  IMAD.WIDE.U32 R14, R17, 0x4, R8 ;  /* 0x00000004110e7825 */ /* 0x002fcc00078e0008 */
[----:B------:R-:W0:Y:S01]  /*0730*/  LDG.E R14, desc[UR4][R14.64] ;  /* 0x000000040e0e7981 */ /* 0x000e22000c1e1900 */
[----:B--2---:R-:W-:-:S05]  /*0740*/  IMAD.WIDE R12, R5, 0x4, R12 ;  /* 0x00000004050c7825 */ /* 0x004fca00078e020c */
[----:B------:R-:W0:Y:S01]  /*0750*/  LDG.E R2, desc[UR4][R12.64] ;  /* 0x000000040c027981 */ /* 0x000e22000c1e1900 */
[----:B------:R-:W-:-:S05]  /*0760*/  IADD3 R5, PT, PT, R17, R0, RZ ;  /* 0x0000000011057210 */ /* 0x000fca0007ffe0ff */
[----:B------:R-:W-:-:S04]  /*0770*/  IMAD.WIDE.U32 R16, R5, 0x4, R8 ;  /* 0x0000000405107825 */ /* 0x000fc800078e0008 */
[----:B0-----:R-:W-:-:S05]  /*0780*/  FFMA R19, R2, R14, R19 ;  /* 0x0000000e02137223 */ /* 0x001fca0000000013 */
[----:B------:R0:W-:Y:S04]  /*0790*/  STG.E desc[UR4][R10.64], R19 ;  /* 0x000000130a007986 */ /* 0x0001e8000c101904 */
[----:B------:R-:W2:Y:S04]  /*07a0*/  LDG.E R16, desc[UR4][R16.64] ;  /* 0x0000000410107981 */ /* 0x000ea8000c1e1900 */
[----:B------:R-:W2:Y:S01]  /*07b0*/  LDG.E R2, desc[UR4][R12.64+0x4] ;  /* 0x000004040c027981 */ /* 0x000ea2000c1e1900 */
[----:B------:R-:W-:-:S04]  /*07c0*/  IMAD.IADD R23, R5, 0x1, R0 ;  /* 0x0000000105177824 */ /* 0x000fc800078e0200 */
[----:B------:R-:W-:-:S04]  /*07d0*/  IMAD.WIDE.U32 R20, R23, 0x4, R8 ;  /* 0x0000000417147825 */ /* 0x000fc800078e0008 */
[----:B--2---:R-:W-:-:S05]  /*07e0*/  FFMA R5, R2, R16, R19 ;  /* 0x0000001002057223 */ /* 0x004fca0000000013 */
[----:B------:R1:W-:Y:S04]  /*07f0*/  STG.E desc[UR4][R10.64], R5 ;  /* 0x000000050a007986 */ /* 0x0003e8000c101904 */
[----:B------:R-:W2:Y:S04]  /*0800*/  LDG.E R20, desc[UR4][R20.64] ;  /* 0x0000000414147981 */ /* 0x000ea8000c1e1900 */
[----:B------:R-:W2:Y:S01]  /*0810*/  LDG.E R2, desc[UR4][R12.64+0x8] ;  /* 0x000008040c027981 */ /* 0x000ea2000c1e1900 */
[----:B------:R-:W-:-:S05]  /*0820*/  IADD3 R23, PT, PT, R23, R0, RZ ;  /* 0x0000000017177210 */ /* 0x000fca0007ffe0ff */
[----:B------:R-:W-:-:S04]  /*0830*/  IMAD.WIDE.U32 R8, R23, 0x4, R8 ;  /* 0x0000000417087825 */ /* 0x000fc800078e0008 */
[----:B--2---:R-:W-:-:S05]  /*0840*/  FFMA R15, R2, R20, R5 ;  /* 0x00000014020f7223 */ /* 0x004fca0000000005 */
[----:B------:R1:W-:Y:S04]  /*0850*/  STG.E desc[UR4][R10.64], R15 ;  /* 0x0000000f0a007986 */ /* 0x0003e8000c101904 */
[----:B------:R-:W0:Y:S04]  /*0860*/  LDG.E R2, desc[UR4][R12.64+0xc] ;  /* 0x00000c040c027981 */ /* 0x000e28000c1e1900 */
[----:B------:R-:W0:Y:S01]  /*0870*/  LDG.E R8, desc[UR4][R8.64] ;  /* 0x0000000408087981 */ /* 0x000e22000c1e1900 */
[----:B------:R-:W-:Y:S01]  /*0880*/  IADD3 R4, PT, PT, R4, 0x4, RZ ;  /* 0x0000000404047810 */ /* 0x000fe20007ffe0ff */
[----:B0-----:R-:W-:-:S05]  /*0890*/  FFMA R19, R2, R8, R15 ;  /* 0x0000000802137223 */ /* 0x001fca000000000f */
[----:B------:R1:W-:Y:S02]  /*08a0*/  STG.E desc[UR4][R10.64], R19 ;  /* 0x000000130a007986 */ /* 0x0003e4000c101904 */
.L_x_2:
[----:B------:R-:W-:Y:S05]  /*08b0*/  @!P1 EXIT ;  /* 0x000000000000994d */ /* 0x000fea0003800000 */
[----:B------:R-:W-:Y:S02]  /*08c0*/  ISETP.NE.AND P0, PT, R6, 0x1, PT ;  /* 0x000000010600780c */ /* 0x000fe40003f05270 */
[----:B------:R-:W-:-:S04]  /*08d0*/  LOP3.LUT R2, R0, 0x1, RZ, 0xc0, !PT ;  /* 0x0000000100027812 */ /* 0x000fc800078ec0ff */
[----:B------:R-:W-:-:S07]  /*08e0*/  ISETP.NE.U32.AND P1, PT, R2, 0x1, PT ;  /* 0x000000010200780c */ /* 0x000fce0003f25070 */
[----:B------:R-:W-:Y:S06]  /*08f0*/  @!P0 BRA `(.L_x_3) ;  /* 0x0000000000448947 */ /* 0x000fec0003800000 */
[----:B------:R-:W2:Y:S01]  /*0900*/  LDC.64 R8, c[0x0][0x388] ;  /* 0x0000e200ff087b82 */ /* 0x000ea20000000a00 */
[----:B-1----:R-:W-:Y:S01]  /*0910*/  IADD3 R5, PT, PT, R7, R4, RZ ;  /* 0x0000000407057210 */ /* 0x002fe20007ffe0ff */
[----:B------:R-:W-:-:S06]  /*0920*/  IMAD R17, R4, R0, R3 ;  /* 0x0000000004117224 */ /* 0x000fcc00078e0203 */
[----:B------:R-:W1:Y:S01]  /*0930*/  LDC.64 R12, c[0x0][0x380] ;  /* 0x0000e000ff0c7b82 */ /* 0x000e620000000a00 */
[----:B--2---:R-:W-:-:S06]  /*0940*/  IMAD.WIDE.U32 R14, R17, 0x4, R8 ;  /* 0x00000004110e7825 */ /* 0x004fcc00078e0008 */
[----:B------:R-:W2:Y:S01]  /*0950*/  LDG.E R14, desc[UR4][R14.64] ;  /* 0x000000040e0e7981 */ /* 0x000ea2000c1e1900 */
[----:B-1----:R-:W-:-:S05]  /*0960*/  IMAD.WIDE R12, R5, 0x4, R12 ;  /* 0x00000004050c7825 */ /* 0x002fca00078e020c */
        /* <DEDUP_REMOVED lines=10> */
.L_x_3:
[----:B------:R-:W-:Y:S05]  /*0a10*/  @P1 EXIT ;  /* 0x000000000000194d */ /* 0x000fea0003800000 */
[----:B------:R-:W3:Y:S01]  /*0a20*/  LDC.64 R8, c[0x0][0x380] ;  /* 0x0000e000ff087b82 */ /* 0x000ee20000000a00 */
[----:B------:R-:W-:Y:S01]  /*0a30*/  IADD3 R7, PT, PT, R7, R4, RZ ;  /* 0x0000000407077210 */ /* 0x000fe20007ffe0ff */
[----:B-12---:R-:W-:-:S06]  /*0a40*/  IMAD R5, R4, R0, R3 ;  /* 0x0000000004057224 */ /* 0x006fcc00078e0203 */
[----:B------:R-:W1:Y:S01]  /*0a50*/  LDC.64 R12, c[0x0][0x388] ;  /* 0x0000e200ff0c7b82 */ /* 0x000e620000000a00 */
[----:B---3--:R-:W-:-:S06]  /*0a60*/  IMAD.WIDE R2, R7, 0x4, R8 ;  /* 0x0000000407027825 */ /* 0x008fcc00078e0208 */
[----:B------:R-:W0:Y:S01]  /*0a70*/  LDG.E R2, desc[UR4][R2.64] ;  /* 0x0000000402027981 */ /* 0x000e22000c1e1900 */
[----:B-1----:R-:W-:-:S06]  /*0a80*/  IMAD.WIDE.U32 R4, R5, 0x4, R12 ;  /* 0x0000000405047825 */ /* 0x002fcc00078e000c */
[----:B------:R-:W0:Y:S02]  /*0a90*/  LDG.E R4, desc[UR4][R4.64] ;  /* 0x0000000404047981 */ /* 0x000e24000c1e1900 */
[----:B0-----:R-:W-:-:S05]  /*0aa0*/  FFMA R19, R2, R4, R19 ;  /* 0x0000000402137223 */ /* 0x001fca0000000013 */
[----:B------:R-:W-:Y:S01]  /*0ab0*/  STG.E desc[UR4][R10.64], R19 ;  /* 0x000000130a007986 */ /* 0x000fe2000c101904 */
[----:B------:R-:W-:Y:S05]  /*0ac0*/  EXIT ;  /* 0x000000000000794d */ /* 0x000fea0003800000 */
.L_x_4:
[----:B------:R-:W-:-:S00]  /*0ad0*/  BRA `(.L_x_4) ;  /* 0xfffffffc00fc7947 */ /* 0x000fc0000383ffff */
[----:B------:R-:W-:-:S00]  /*0ae0*/  NOP ;  /* 0x0000000000007918 */ /* 0x000fc00000000000 */
        /* <DEDUP_REMOVED lines=9> */
.L_x_7:


//--------------------- .text._Z7mat_subPKfS0_Pf  --------------------------
	.section	.text._Z7mat_subPKfS0_Pf,"ax",@progbits
	.align	128
        .global         _Z7mat_subPKfS0_Pf
        .type           _Z7mat_subPKfS0_Pf,@function
        .size           _Z7mat_subPKfS0_Pf,(.L_x_8 - _Z7mat_subPKfS0_Pf)
        .other          _Z7mat_subPKfS0_Pf,@"STO_CUDA_ENTRY STV_DEFAULT"
_Z7mat_subPKfS0_Pf:
.text._Z7mat_subPKfS0_Pf:
[----:B------:R-:W-:Y:S01]  /*0000*/  LDC R1, c[0x0][0x37c] ;  /* 0x0000df00ff017b82 */ /* 0x000fe20000000800 */
[----:B------:R-:W0:Y:S07]  /*0010*/  S2R R9, SR_TID.X ;  /* 0x0000000000097919 */ /* 0x000e2e0000002100 */
[----:B------:R-:W0:Y:S01]  /*0020*/  LDC.64 R2, c[0x0][0x380] ;  /* 0x0000e000ff027b82 */ /* 0x000e220000000a00 */
[----:B------:R-:W1:Y:S07]  /*0030*/  LDCU.64 UR4, c[0x0][0x358] ;  /* 0x00006b00ff0477ac */ /* 0x000e6e0008000a00 */
[----:B------:R-:W2:Y:S08]  /*0040*/  LDC.64 R4, c[0x0][0x388] ;  /* 0x0000e200ff047b82 */ /* 0x000eb00000000a00 */
[----:B------:R-:W3:Y:S01]  /*0050*/  LDC.64 R6, c[0x0][0x390] ;  /* 0x0000e400ff067b82 */ /* 0x000ee20000000a00 */
[----:B0-----:R-:W-:-:S04]  /*0060*/  IMAD.WIDE.U32 R2, R9, 0x4, R2 ;  /* 0x0000000409027825 */ /* 0x001fc800078e0002 */
[C---:B--2---:R-:W-:Y:S02]  /*0070*/  IMAD.WIDE.U32 R4, R9.reuse, 0x4, R4 ;  /* 0x0000000409047825 */ /* 0x044fe400078e0004 */
[----:B-1----:R-:W2:Y:S04]  /*0080*/  LDG.E R2, desc[UR4][R2.64] ;  /* 0x0000000402027981 */ /* 0x002ea8000c1e1900 */
[----:B------:R-:W2:Y:S01]  /*0090*/  LDG.E R5, desc[UR4][R4.64] ;  /* 0x0000000404057981 */ /* 0x000ea2000c1e1900 */
[----:B---3--:R-:W-:-:S04]  /*00a0*/  IMAD.WIDE.U32 R6, R9, 0x4, R6 ;  /* 0x0000000409067825 */ /* 0x008fc800078e0006 */
[----:B--2---:R-:W-:-:S05]  /*00b0*/  FADD R9, R2, -R5 ;  /* 0x8000000502097221 */ /* 0x004fca0000000000 */
[----:B------:R-:W-:Y:S01]  /*00c0*/  STG.E desc[UR4][R6.64], R9 ;  /* 0x0000000906007986 */ /* 0x000fe2000c101904 */
[----:B------:R-:W-:Y:S05]  /*00d0*/  EXIT ;  /* 0x000000000000794d */ /* 0x000fea0003800000 */
.L_x_5:
        /* <DEDUP_REMOVED lines=10> */
.L_x_8:


//--------------------- .text._Z7mat_addPKfS0_Pf  --------------------------
	.section	.text._Z7mat_addPKfS0_Pf,"ax",@progbits
	.align	128
        .global         _Z7mat_addPKfS0_Pf
        .type           _Z7mat_addPKfS0_Pf,@function
        .size           _Z7mat_addPKfS0_Pf,(.L_x_9 - _Z7mat_addPKfS0_Pf)
        .other          _Z7mat_addPKfS0_Pf,@"STO_CUDA_ENTRY STV_DEFAULT"
_Z7mat_addPKfS0_Pf:
.text._Z7mat_addPKfS0_Pf:
        /* <DEDUP_REMOVED lines=11> */
[----:B--2---:R-:W-:-:S05]  /*00b0*/  FADD R9, R2, R5 ;  /* 0x0000000502097221 */ /* 0x004fca0000000000 */
[----:B------:R-:W-:Y:S01]  /*00c0*/  STG.E desc[UR4][R6.64], R9 ;  /* 0x0000000906007986 */ /* 0x000fe2000c101904 */
[----:B------:R-:W-:Y:S05]  /*00d0*/  EXIT ;  /* 0x000000000000794d */ /* 0x000fea0003800000 */
.L_x_6:
        /* <DEDUP_REMOVED lines=10> */
.L_x_9:


//--------------------- .nv.shared.reserved.0     --------------------------
	.section	.nv.shared.reserved.0,"aw",@nobits
	.weak		__nv_reservedSMEM_offset_0_alias
	.size		__nv_reservedSMEM_offset_0_alias, 0, 64
	.other		__nv_reservedSMEM_offset_0_alias,@"STO_CUDA_RESERVED_SHARED STV_DEFAULT"
__nv_reservedSMEM_offset_0_alias:
	.zero		0
	.zero		64


//--------------------- .nv.constant0._Z8mat_multPKfS0_Pfi --------------------------
	.section	.nv.constant0._Z8mat_multPKfS0_Pfi,"a",@progbits
	.sectionflags	@""
	.align	4
.nv.constant0._Z8mat_multPKfS0_Pfi:
	.zero		924


//--------------------- .nv.constant0._Z7mat_subPKfS0_Pf --------------------------
	.section	.nv.constant0._Z7mat_subPKfS0_Pf,"a",@progbits
	.sectionflags	@""
	.align	4
.nv.constant0._Z7mat_subPKfS0_Pf:
	.zero		920


//--------------------- .nv.constant0._Z7mat_addPKfS0_Pf --------------------------
	.section	.nv.constant0._Z7mat_addPKfS0_Pf,"a",@progbits
	.sectionflags	@""
	.align	4
.nv.constant0._Z7mat_addPKfS0_Pf:
	.zero		920


//--------------------- SYMBOLS --------------------------

	.type		.nv.reservedSmem.offset0,@object
	.size		.nv.reservedSmem.offset0,0x4
